//
// Generated by NVIDIA NVVM Compiler
//
// Compiler Build ID: CL-36424714
// Cuda compilation tools, release 13.0, V13.0.88
// Based on NVVM 20.0.0
//

.version 9.0
.target sm_100
.address_size 64

	// .globl	_Z14stencil_kernelPfS_j
// _ZZ20stencil_kernel_tiledPfS_jE4in_s has been demoted

.visible .entry _Z14stencil_kernelPfS_j(
	.param .u64 .ptr .align 1 _Z14stencil_kernelPfS_j_param_0,
	.param .u64 .ptr .align 1 _Z14stencil_kernelPfS_j_param_1,
	.param .u32 _Z14stencil_kernelPfS_j_param_2
)
{
	.reg .pred 	%p<12>;
	.reg .b32 	%r<31>;
	.reg .b32 	%f<15>;
	.reg .b64 	%rd<20>;

	ld.param.u64 	%rd1, [_Z14stencil_kernelPfS_j_param_0];
	ld.param.u64 	%rd2, [_Z14stencil_kernelPfS_j_param_1];
	ld.param.u32 	%r4, [_Z14stencil_kernelPfS_j_param_2];
	mov.u32 	%r5, %ctaid.z;
	mov.u32 	%r6, %ntid.z;
	mov.u32 	%r7, %tid.z;
	mad.lo.s32 	%r1, %r5, %r6, %r7;
	mov.u32 	%r8, %ctaid.y;
	mov.u32 	%r9, %ntid.y;
	mov.u32 	%r10, %tid.y;
	mad.lo.s32 	%r2, %r8, %r9, %r10;
	mov.u32 	%r11, %ctaid.x;
	mov.u32 	%r12, %ntid.x;
	mov.u32 	%r13, %tid.x;
	mad.lo.s32 	%r3, %r11, %r12, %r13;
	setp.eq.s32 	%p1, %r1, 0;
	add.s32 	%r14, %r4, -1;
	setp.ge.u32 	%p2, %r1, %r14;
	setp.eq.s32 	%p3, %r2, 0;
	or.pred  	%p4, %p1, %p3;
	or.pred  	%p5, %p4, %p2;
	setp.ge.u32 	%p6, %r2, %r14;
	or.pred  	%p7, %p6, %p5;
	setp.eq.s32 	%p8, %r3, 0;
	or.pred  	%p9, %p8, %p7;
	setp.ge.u32 	%p10, %r3, %r14;
	or.pred  	%p11, %p10, %p9;
	@%p11 bra 	$L__BB0_2;
	cvta.to.global.u64 	%rd3, %rd1;
	cvta.to.global.u64 	%rd4, %rd2;
	mul.lo.s32 	%r15, %r4, %r1;
	mul.lo.s32 	%r16, %r15, %r4;
	mul.lo.s32 	%r17, %r4, %r2;
	add.s32 	%r18, %r17, %r3;
	add.s32 	%r19, %r18, %r16;
	mul.wide.u32 	%rd5, %r19, 4;
	add.s64 	%rd6, %rd3, %rd5;
	ld.global.f32 	%f1, [%rd6];
	add.s32 	%r20, %r19, -1;
	mul.wide.u32 	%rd7, %r20, 4;
	add.s64 	%rd8, %rd3, %rd7;
	ld.global.f32 	%f2, [%rd8];
	mul.f32 	%f3, %f2, 0f3DCCCCCD;
	fma.rn.f32 	%f4, %f1, 0f3F000000, %f3;
	add.s32 	%r21, %r19, 1;
	mul.wide.u32 	%rd9, %r21, 4;
	add.s64 	%rd10, %rd3, %rd9;
	ld.global.f32 	%f5, [%rd10];
	fma.rn.f32 	%f6, %f5, 0f3DCCCCCD, %f4;
	sub.s32 	%r22, %r17, %r4;
	add.s32 	%r23, %r22, %r3;
	add.s32 	%r24, %r23, %r16;
	mul.wide.u32 	%rd11, %r24, 4;
	add.s64 	%rd12, %rd3, %rd11;
	ld.global.f32 	%f7, [%rd12];
	fma.rn.f32 	%f8, %f7, 0f3DCCCCCD, %f6;
	shl.b32 	%r25, %r4, 1;
	add.s32 	%r26, %r24, %r25;
	mul.wide.u32 	%rd13, %r26, 4;
	add.s64 	%rd14, %rd3, %rd13;
	ld.global.f32 	%f9, [%rd14];
	fma.rn.f32 	%f10, %f9, 0f3DCCCCCD, %f8;
	sub.s32 	%r27, %r15, %r4;
	mad.lo.s32 	%r28, %r27, %r4, %r18;
	mul.wide.u32 	%rd15, %r28, 4;
	add.s64 	%rd16, %rd3, %rd15;
	ld.global.f32 	%f11, [%rd16];
	fma.rn.f32 	%f12, %f11, 0f3D4CCCCD, %f10;
	add.s32 	%r29, %r27, %r25;
	mad.lo.s32 	%r30, %r29, %r4, %r18;
	mul.wide.u32 	%rd17, %r30, 4;
	add.s64 	%rd18, %rd3, %rd17;
	ld.global.f32 	%f13, [%rd18];
	fma.rn.f32 	%f14, %f13, 0f3D4CCCCD, %f12;
	add.s64 	%rd19, %rd4, %rd5;
	st.global.f32 	[%rd19], %f14;
$L__BB0_2:
	ret;

}
	// .globl	_Z20stencil_kernel_tiledPfS_j
.visible .entry _Z20stencil_kernel_tiledPfS_j(
	.param .u64 .ptr .align 1 _Z20stencil_kernel_tiledPfS_j_param_0,
	.param .u64 .ptr .align 1 _Z20stencil_kernel_tiledPfS_j_param_1,
	.param .u32 _Z20stencil_kernel_tiledPfS_j_param_2
)
{
	.reg .pred 	%p<20>;
	.reg .b32 	%r<35>;
	.reg .b32 	%f<16>;
	.reg .b64 	%rd<9>;
	// demoted variable
	.shared .align 4 .b8 _ZZ20stencil_kernel_tiledPfS_jE4in_s[16384];
	ld.param.u64 	%rd1, [_Z20stencil_kernel_tiledPfS_j_param_0];
	ld.param.u64 	%rd2, [_Z20stencil_kernel_tiledPfS_j_param_1];
	ld.param.u32 	%r12, [_Z20stencil_kernel_tiledPfS_j_param_2];
	mov.u32 	%r13, %ctaid.z;
	mov.u32 	%r1, %tid.z;
	mad.lo.s32 	%r14, %r13, 12, %r1;
	setp.eq.s32 	%p1, %r14, 0;
	add.s32 	%r3, %r14, -1;
	mov.u32 	%r15, %ctaid.y;
	mov.u32 	%r4, %tid.y;
	mad.lo.s32 	%r16, %r15, 12, %r4;
	add.s32 	%r6, %r16, -1;
	setp.eq.s32 	%p2, %r16, 0;
	mov.u32 	%r17, %ctaid.x;
	mov.u32 	%r18, %tid.x;
	add.s32 	%r7, %r18, -1;
	mad.lo.s32 	%r8, %r17, 12, %r7;
	add.s32 	%r9, %r12, -1;
	setp.ge.u32 	%p3, %r3, %r9;
	or.pred  	%p4, %p1, %p2;
	or.pred  	%p5, %p4, %p3;
	setp.ge.u32 	%p6, %r6, %r9;
	or.pred  	%p7, %p5, %p6;
	setp.lt.s32 	%p8, %r8, 0;
	or.pred  	%p9, %p8, %p7;
	setp.ge.u32 	%p10, %r8, %r12;
	shl.b32 	%r19, %r1, 10;
	mov.u32 	%r20, _ZZ20stencil_kernel_tiledPfS_jE4in_s;
	add.s32 	%r21, %r20, %r19;
	shl.b32 	%r22, %r4, 6;
	add.s32 	%r23, %r21, %r22;
	shl.b32 	%r24, %r18, 2;
	add.s32 	%r10, %r23, %r24;
	or.pred  	%p11, %p10, %p9;
	@%p11 bra 	$L__BB1_2;
	cvta.to.global.u64 	%rd3, %rd1;
	mad.lo.s32 	%r25, %r12, %r3, %r6;
	mad.lo.s32 	%r26, %r25, %r12, %r8;
	mul.wide.u32 	%rd4, %r26, 4;
	add.s64 	%rd5, %rd3, %rd4;
	ld.global.f32 	%f1, [%rd5];
	st.shared.f32 	[%r10], %f1;
$L__BB1_2:
	bar.sync 	0;
	min.u32 	%r27, %r14, %r16;
	setp.lt.u32 	%p12, %r27, 2;
	max.u32 	%r28, %r3, %r6;
	setp.ge.u32 	%p13, %r28, %r9;
	or.pred  	%p14, %p13, %p12;
	setp.lt.s32 	%p15, %r8, 1;
	or.pred  	%p16, %p15, %p14;
	setp.ge.u32 	%p17, %r8, %r9;
	or.pred  	%p18, %p17, %p16;
	@%p18 bra 	$L__BB1_5;
	add.s32 	%r29, %r1, -1;
	add.s32 	%r30, %r4, -1;
	max.u32 	%r31, %r29, %r30;
	max.u32 	%r32, %r7, %r31;
	setp.gt.u32 	%p19, %r32, 13;
	@%p19 bra 	$L__BB1_5;
	ld.shared.f32 	%f2, [%r10];
	ld.shared.f32 	%f3, [%r10+-4];
	mul.f32 	%f4, %f3, 0f3DCCCCCD;
	fma.rn.f32 	%f5, %f2, 0f3F000000, %f4;
	ld.shared.f32 	%f6, [%r10+4];
	fma.rn.f32 	%f7, %f6, 0f3DCCCCCD, %f5;
	ld.shared.f32 	%f8, [%r10+-64];
	fma.rn.f32 	%f9, %f8, 0f3DCCCCCD, %f7;
	ld.shared.f32 	%f10, [%r10+64];
	fma.rn.f32 	%f11, %f10, 0f3DCCCCCD, %f9;
	ld.shared.f32 	%f12, [%r10+-1024];
	fma.rn.f32 	%f13, %f12, 0f3D4CCCCD, %f11;
	ld.shared.f32 	%f14, [%r10+1024];
	fma.rn.f32 	%f15, %f14, 0f3D4CCCCD, %f13;
	mad.lo.s32 	%r33, %r12, %r3, %r6;
	mad.lo.s32 	%r34, %r33, %r12, %r8;
	cvta.to.global.u64 	%rd6, %rd2;
	mul.wide.u32 	%rd7, %r34, 4;
	add.s64 	%rd8, %rd6, %rd7;
	st.global.f32 	[%rd8], %f15;
$L__BB1_5:
	ret;

}


// ===== COMPILED SASS (sm_100) =====

	.target	sm_100

	.elftype	@"ET_EXEC"


//--------------------- .note.nv.tkinfo           --------------------------
	.section	.note.nv.tkinfo,"",@"SHT_NOTE"
	.sectionflags	@"SHF_NOTE_NV_TKINFO"
	.tkinfo
        /*0018*/ 	.word	0x00000002
        /*0030*/ 	.string	""
        /*0030*/ 	.string	"ptxas"
        /*0030*/ 	.string	"Cuda compilation tools, release 13.0, V13.0.88"
        /*0030*/ 	.string	"Build cuda_13.0.r13.0/compiler.36424714_0"
        /*0030*/ 	.string	"-arch sm_100 -m 64 "



//--------------------- .note.nv.cuinfo           --------------------------
	.section	.note.nv.cuinfo,"",@"SHT_NOTE"
	.sectionflags	@"SHF_NOTE_NV_CUINFO"
        /*0018*/ 	.short	0x0002
        /*001a*/ 	.short	0x0064
        /*001c*/ 	.short	0x0082
	.zero		2


//--------------------- .nv.info                  --------------------------
	.section	.nv.info,"",@"SHT_CUDA_INFO"
	.align	4


	//----- nvinfo : EIATTR_REGCOUNT
	.align		4
        /*0000*/ 	.byte	0x04, 0x2f
        /*0002*/ 	.short	(.L_1 - .L_0)
	.align		4
.L_0:
        /*0004*/ 	.word	index@(_Z14stencil_kernelPfS_j)
        /*0008*/ 	.word	0x00000018


	//----- nvinfo : EIATTR_FRAME_SIZE
	.align		4
.L_1:
        /*000c*/ 	.byte	0x04, 0x11
        /*000e*/ 	.short	(.L_3 - .L_2)
	.align		4
.L_2:
        /*0010*/ 	.word	index@(_Z14stencil_kernelPfS_j)
        /*0014*/ 	.word	0x00000000


	//----- nvinfo : EIATTR_REGCOUNT
	.align		4
.L_3:
        /*0018*/ 	.byte	0x04, 0x2f
        /*001a*/ 	.short	(.L_5 - .L_4)
	.align		4
.L_4:
        /*001c*/ 	.word	index@(_Z20stencil_kernel_tiledPfS_j)
        /*0020*/ 	.word	0x00000015


	//----- nvinfo : EIATTR_FRAME_SIZE
	.align		4
.L_5:
        /*0024*/ 	.byte	0x04, 0x11
        /*0026*/ 	.short	(.L_7 - .L_6)
	.align		4
.L_6:
        /*0028*/ 	.word	index@(_Z20stencil_kernel_tiledPfS_j)
        /*002c*/ 	.word	0x00000000


	//----- nvinfo : EIATTR_MIN_STACK_SIZE
	.align		4
.L_7:
        /*0030*/ 	.byte	0x04, 0x12
        /*0032*/ 	.short	(.L_9 - .L_8)
	.align		4
.L_8:
        /*0034*/ 	.word	index@(_Z20stencil_kernel_tiledPfS_j)
        /*0038*/ 	.word	0x00000000


	//----- nvinfo : EIATTR_MIN_STACK_SIZE
	.align		4
.L_9:
        /*003c*/ 	.byte	0x04, 0x12
        /*003e*/ 	.short	(.L_11 - .L_10)
	.align		4
.L_10:
        /*0040*/ 	.word	index@(_Z14stencil_kernelPfS_j)
        /*0044*/ 	.word	0x00000000
.L_11:


//--------------------- .nv.compat                --------------------------
	.section	.nv.compat,"",@"SHT_CUDA_COMPAT_INFO"
	.align	4
        /*0000*/ 	.byte	0x02, 0x09, 0x00, 0x00, 0x02, 0x02, 0x01, 0x00, 0x02, 0x05, 0x05, 0x00, 0x03, 0x07, 0x01, 0x01
        /*0010*/ 	.byte	0x02, 0x03, 0x00, 0x00, 0x02, 0x06, 0x01, 0x00, 0x04, 0x0b, 0x08, 0x00, 0x09, 0x00, 0x00, 0x00
        /*0020*/ 	.byte	0x00, 0x00, 0x00, 0x00


//--------------------- .nv.info._Z20stencil_kernel_tiledPfS_j --------------------------
	.section	.nv.info._Z20stencil_kernel_tiledPfS_j,"",@"SHT_CUDA_INFO"
	.sectionflags	@""
	.align	4


	//----- nvinfo : EIATTR_CUDA_API_VERSION
	.align		4
        /*0000*/ 	.byte	0x04, 0x37
        /*0002*/ 	.short	(.L_13 - .L_12)
.L_12:
        /*0004*/ 	.word	0x00000082


	//----- nvinfo : EIATTR_KPARAM_INFO
	.align		4
.L_13:
        /*0008*/ 	.byte	0x04, 0x17
        /*000a*/ 	.short	(.L_15 - .L_14)
.L_14:
        /*000c*/ 	.word	0x00000000
        /*0010*/ 	.short	0x0002
        /*0012*/ 	.short	0x0010
        /*0014*/ 	.byte	0x00, 0xf0, 0x11, 0x00


	//----- nvinfo : EIATTR_KPARAM_INFO
	.align		4
.L_15:
        /*0018*/ 	.byte	0x04, 0x17
        /*001a*/ 	.short	(.L_17 - .L_16)
.L_16:
        /*001c*/ 	.word	0x00000000
        /*0020*/ 	.short	0x0001
        /*0022*/ 	.short	0x0008
        /*0024*/ 	.byte	0x00, 0xf5, 0x21, 0x00


	//----- nvinfo : EIATTR_KPARAM_INFO
	.align		4
.L_17:
        /*0028*/ 	.byte	0x04, 0x17
        /*002a*/ 	.short	(.L_19 - .L_18)
.L_18:
        /*002c*/ 	.word	0x00000000
        /*0030*/ 	.short	0x0000
        /*0032*/ 	.short	0x0000
        /*0034*/ 	.byte	0x00, 0xf5, 0x21, 0x00


	//----- nvinfo : EIATTR_SPARSE_MMA_MASK
	.align		4
.L_19:
        /*0038*/ 	.byte	0x03, 0x50
        /*003a*/ 	.short	0x0000


	//----- nvinfo : EIATTR_MAXREG_COUNT
	.align		4
        /*003c*/ 	.byte	0x03, 0x1b
        /*003e*/ 	.short	0x00ff


	//----- nvinfo : EIATTR_NUM_BARRIERS
	.align		4
        /*0040*/ 	.byte	0x02, 0x4c
        /*0042*/ 	.byte	0x01
	.zero		1


	//----- nvinfo : EIATTR_MERCURY_ISA_VERSION
	.align		4
        /*0044*/ 	.byte	0x03, 0x5f
        /*0046*/ 	.short	0x0101


	//----- nvinfo : EIATTR_VRC_CTA_INIT_COUNT
	.align		4
        /*0048*/ 	.byte	0x02, 0x4a
	.zero		1
	.zero		1


	//----- nvinfo : EIATTR_EXIT_INSTR_OFFSETS
	.align		4
        /*004c*/ 	.byte	0x04, 0x1c
        /*004e*/ 	.short	(.L_21 - .L_20)


	//   ....[0]....
.L_20:
        /*0050*/ 	.word	0x00000290


	//   ....[1]....
        /*0054*/ 	.word	0x000002e0


	//   ....[2]....
        /*0058*/ 	.word	0x00000420


	//----- nvinfo : EIATTR_CBANK_PARAM_SIZE
	.align		4
.L_21:
        /*005c*/ 	.byte	0x03, 0x19
        /*005e*/ 	.short	0x0014


	//----- nvinfo : EIATTR_PARAM_CBANK
	.align		4
        /*0060*/ 	.byte	0x04, 0x0a
        /*0062*/ 	.short	(.L_23 - .L_22)
	.align		4
.L_22:
        /*0064*/ 	.word	index@(.nv.constant0._Z20stencil_kernel_tiledPfS_j)
        /*0068*/ 	.short	0x0380
        /*006a*/ 	.short	0x0014


	//----- nvinfo : EIATTR_SW_WAR
	.align		4
.L_23:
        /*006c*/ 	.byte	0x04, 0x36
        /*006e*/ 	.short	(.L_25 - .L_24)
.L_24:
        /*0070*/ 	.word	0x00000008
.L_25:


//--------------------- .nv.info._Z14stencil_kernelPfS_j --------------------------
	.section	.nv.info._Z14stencil_kernelPfS_j,"",@"SHT_CUDA_INFO"
	.sectionflags	@""
	.align	4


	//----- nvinfo : EIATTR_CUDA_API_VERSION
	.align		4
        /*0000*/ 	.byte	0x04, 0x37
        /*0002*/ 	.short	(.L_27 - .L_26)
.L_26:
        /*0004*/ 	.word	0x00000082


	//----- nvinfo : EIATTR_KPARAM_INFO
	.align		4
.L_27:
        /*0008*/ 	.byte	0x04, 0x17
        /*000a*/ 	.short	(.L_29 - .L_28)
.L_28:
        /*000c*/ 	.word	0x00000000
        /*0010*/ 	.short	0x0002
        /*0012*/ 	.short	0x0010
        /*0014*/ 	.byte	0x00, 0xf0, 0x11, 0x00


	//----- nvinfo : EIATTR_KPARAM_INFO
	.align		4
.L_29:
        /*0018*/ 	.byte	0x04, 0x17
        /*001a*/ 	.short	(.L_31 - .L_30)
.L_30:
        /*001c*/ 	.word	0x00000000
        /*0020*/ 	.short	0x0001
        /*0022*/ 	.short	0x0008
        /*0024*/ 	.byte	0x00, 0xf5, 0x21, 0x00


	//----- nvinfo : EIATTR_KPARAM_INFO
	.align		4
.L_31:
        /*0028*/ 	.byte	0x04, 0x17
        /*002a*/ 	.short	(.L_33 - .L_32)
.L_32:
        /*002c*/ 	.word	0x00000000
        /*0030*/ 	.short	0x0000
        /*0032*/ 	.short	0x0000
        /*0034*/ 	.byte	0x00, 0xf5, 0x21, 0x00


	//----- nvinfo : EIATTR_SPARSE_MMA_MASK
	.align		4
.L_33:
        /*0038*/ 	.byte	0x03, 0x50
        /*003a*/ 	.short	0x0000


	//----- nvinfo : EIATTR_MAXREG_COUNT
	.align		4
        /*003c*/ 	.byte	0x03, 0x1b
        /*003e*/ 	.short	0x00ff


	//----- nvinfo : EIATTR_MERCURY_ISA_VERSION
	.align		4
        /*0040*/ 	.byte	0x03, 0x5f
        /*0042*/ 	.short	0x0101


	//----- nvinfo : EIATTR_VRC_CTA_INIT_COUNT
	.align		4
        /*0044*/ 	.byte	0x02, 0x4a
	.zero		1
	.zero		1


	//----- nvinfo : EIATTR_EXIT_INSTR_OFFSETS
	.align		4
        /*0048*/ 	.byte	0x04, 0x1c
        /*004a*/ 	.short	(.L_35 - .L_34)


	//   ....[0]....
.L_34:
        /*004c*/ 	.word	0x00000150


	//   ....[1]....
        /*0050*/ 	.word	0x000003d0


	//----- nvinfo : EIATTR_CBANK_PARAM_SIZE
	.align		4
.L_35:
        /*0054*/ 	.byte	0x03, 0x19
        /*0056*/ 	.short	0x0014


	//----- nvinfo : EIATTR_PARAM_CBANK
	.align		4
        /*0058*/ 	.byte	0x04, 0x0a
        /*005a*/ 	.short	(.L_37 - .L_36)
	.align		4
.L_36:
        /*005c*/ 	.word	index@(.nv.constant0._Z14stencil_kernelPfS_j)
        /*0060*/ 	.short	0x0380
        /*0062*/ 	.short	0x0014


	//----- nvinfo : EIATTR_SW_WAR
	.align		4
.L_37:
        /*0064*/ 	.byte	0x04, 0x36
        /*0066*/ 	.short	(.L_39 - .L_38)
.L_38:
        /*0068*/ 	.word	0x00000008
.L_39:


//--------------------- .nv.callgraph             --------------------------
	.section	.nv.callgraph,"",@"SHT_CUDA_CALLGRAPH"
	.align	4
	.sectionentsize	8
	.align		4
        /*0000*/ 	.word	0x00000000
	.align		4
        /*0004*/ 	.word	0xffffffff
	.align		4
        /*0008*/ 	.word	0x00000000
	.align		4
        /*000c*/ 	.word	0xfffffffe
	.align		4
        /*0010*/ 	.word	0x00000000
	.align		4
        /*0014*/ 	.word	0xfffffffd
	.align		4
        /*0018*/ 	.word	0x00000000
	.align		4
        /*001c*/ 	.word	0xfffffffc


//--------------------- .text._Z20stencil_kernel_tiledPfS_j --------------------------
	.section	.text._Z20stencil_kernel_tiledPfS_j,"ax",@progbits
	.align	128
        .global         _Z20stencil_kernel_tiledPfS_j
        .type           _Z20stencil_kernel_tiledPfS_j,@function
        .size           _Z20stencil_kernel_tiledPfS_j,(.L_x_2 - _Z20stencil_kernel_tiledPfS_j)
        .other          _Z20stencil_kernel_tiledPfS_j,@"STO_CUDA_ENTRY STV_DEFAULT"
_Z20stencil_kernel_tiledPfS_j:
.text._Z20stencil_kernel_tiledPfS_j:
[----:B------:R-:W-:Y:S01]  /*0000*/  LDC R1, c[0x0][0x37c] ;  /* 0x0000df00ff017b82 */ /* 0x000fe20000000800 */
[----:B------:R-:W0:Y:S01]  /*0010*/  S2R R7, SR_CTAID.Y ;  /* 0x0000000000077919 */ /* 0x000e220000002600 */
[----:B------:R-:W1:Y:S01]  /*0020*/  LDCU UR7, c[0x0][0x390] ;  /* 0x00007200ff0777ac */ /* 0x000e620008000800 */
[----:B------:R-:W0:Y:S01]  /*0030*/  S2R R10, SR_TID.Y ;  /* 0x00000000000a7919 */ /* 0x000e220000002200 */
[----:B------:R-:W2:Y:S01]  /*0040*/  LDCU.64 UR8, c[0x0][0x358] ;  /* 0x00006b00ff0877ac */ /* 0x000ea20008000a00 */
[----:B------:R-:W3:Y:S01]  /*0050*/  S2R R6, SR_CTAID.Z ;  /* 0x0000000000067919 */ /* 0x000ee20000002700 */
[----:B------:R-:W3:Y:S01]  /*0060*/  S2R R11, SR_TID.Z ;  /* 0x00000000000b7919 */ /* 0x000ee20000002300 */
[----:B------:R-:W4:Y:S01]  /*0070*/  S2R R13, SR_TID.X ;  /* 0x00000000000d7919 */ /* 0x000f220000002100 */
[----:B-1----:R-:W-:Y:S01]  /*0080*/  UIADD3 UR6, UPT, UPT, UR7, -0x1, URZ ;  /* 0xffffffff07067890 */ /* 0x002fe2000fffe0ff */
[----:B------:R-:W1:Y:S01]  /*0090*/  S2R R5, SR_CTAID.X ;  /* 0x0000000000057919 */ /* 0x000e620000002500 */
[----:B0-----:R-:W-:-:S05]  /*00a0*/  IMAD R7, R7, 0xc, R10 ;  /* 0x0000000c07077824 */ /* 0x001fca00078e020a */
[C---:B------:R-:W-:Y:S02]  /*00b0*/  ISETP.NE.AND P0, PT, R7.reuse, RZ, PT ;  /* 0x000000ff0700720c */ /* 0x040fe40003f05270 */
[----:B------:R-:W-:Y:S01]  /*00c0*/  IADD3 R2, PT, PT, R7, -0x1, RZ ;  /* 0xffffffff07027810 */ /* 0x000fe20007ffe0ff */
[----:B---3--:R-:W-:-:S04]  /*00d0*/  IMAD R6, R6, 0xc, R11 ;  /* 0x0000000c06067824 */ /* 0x008fc800078e020b */
[C---:B------:R-:W-:Y:S01]  /*00e0*/  VIADD R3, R6.reuse, 0xffffffff ;  /* 0xffffffff06037836 */ /* 0x040fe20000000000 */
[----:B------:R-:W-:Y:S01]  /*00f0*/  ISETP.EQ.OR P0, PT, R6, RZ, !P0 ;  /* 0x000000ff0600720c */ /* 0x000fe20004702670 */
[----:B----4-:R-:W-:-:S03]  /*0100*/  VIADD R8, R13, 0xffffffff ;  /* 0xffffffff0d087836 */ /* 0x010fc60000000000 */
[----:B------:R-:W-:Y:S01]  /*0110*/  ISETP.GE.U32.OR P0, PT, R3, UR6, P0 ;  /* 0x0000000603007c0c */ /* 0x000fe20008706470 */
[----:B-1----:R-:W-:-:S03]  /*0120*/  IMAD R0, R5, 0xc, R8 ;  /* 0x0000000c05007824 */ /* 0x002fc600078e0208 */
[----:B------:R-:W-:-:S04]  /*0130*/  ISETP.GE.U32.OR P0, PT, R2, UR6, P0 ;  /* 0x0000000602007c0c */ /* 0x000fc80008706470 */
[----:B------:R-:W-:-:S04]  /*0140*/  ISETP.LT.OR P0, PT, R0, RZ, P0 ;  /* 0x000000ff0000720c */ /* 0x000fc80000701670 */
[----:B------:R-:W-:-:S13]  /*0150*/  ISETP.GE.U32.OR P0, PT, R0, UR7, P0 ;  /* 0x0000000700007c0c */ /* 0x000fda0008706470 */
[----:B------:R-:W0:Y:S01]  /*0160*/  @!P0 LDC.64 R4, c[0x0][0x380] ;  /* 0x0000e000ff048b82 */ /* 0x000e220000000a00 */
[----:B------:R-:W-:-:S04]  /*0170*/  @!P0 IMAD R9, R3, UR7, R2 ;  /* 0x0000000703098c24 */ /* 0x000fc8000f8e0202 */
[----:B------:R-:W-:-:S04]  /*0180*/  @!P0 IMAD R9, R9, UR7, R0 ;  /* 0x0000000709098c24 */ /* 0x000fc8000f8e0200 */
[----:B0-----:R-:W-:-:S06]  /*0190*/  @!P0 IMAD.WIDE.U32 R4, R9, 0x4, R4 ;  /* 0x0000000409048825 */ /* 0x001fcc00078e0004 */
[----:B--2---:R-:W2:Y:S01]  /*01a0*/  @!P0 LDG.E R5, desc[UR8][R4.64] ;  /* 0x0000000804058981 */ /* 0x004ea2000c1e1900 */
[----:B------:R-:W0:Y:S01]  /*01b0*/  S2UR UR5, SR_CgaCtaId ;  /* 0x00000000000579c3 */ /* 0x000e220000008800 */
[----:B------:R-:W-:Y:S01]  /*01c0*/  VIMNMX.U32 R6, PT, PT, R6, R7, PT ;  /* 0x0000000706067248 */ /* 0x000fe20003fe0000 */
[----:B------:R-:W-:-:S03]  /*01d0*/  UMOV UR4, 0x400 ;  /* 0x0000040000047882 */ /* 0x000fc60000000000 */
[----:B------:R-:W-:Y:S02]  /*01e0*/  ISETP.GE.U32.AND P1, PT, R6, 0x2, PT ;  /* 0x000000020600780c */ /* 0x000fe40003f26070 */
[----:B------:R-:W-:-:S04]  /*01f0*/  VIMNMX.U32 R6, PT, PT, R3, R2, !PT ;  /* 0x0000000203067248 */ /* 0x000fc80007fe0000 */
[----:B------:R-:W-:-:S04]  /*0200*/  ISETP.GE.U32.OR P1, PT, R6, UR6, !P1 ;  /* 0x0000000606007c0c */ /* 0x000fc8000cf26470 */
[----:B------:R-:W-:-:S04]  /*0210*/  ISETP.LT.OR P1, PT, R0, 0x1, P1 ;  /* 0x000000010000780c */ /* 0x000fc80000f21670 */
[----:B------:R-:W-:Y:S01]  /*0220*/  ISETP.GE.U32.OR P1, PT, R0, UR6, P1 ;  /* 0x0000000600007c0c */ /* 0x000fe20008f26470 */
[----:B0-----:R-:W-:-:S06]  /*0230*/  ULEA UR4, UR5, UR4, 0x18 ;  /* 0x0000000405047291 */ /* 0x001fcc000f8ec0ff */
[----:B------:R-:W-:-:S05]  /*0240*/  LEA R6, R11, UR4, 0xa ;  /* 0x000000040b067c11 */ /* 0x000fca000f8e50ff */
[----:B------:R-:W-:-:S05]  /*0250*/  IMAD R6, R10, 0x40, R6 ;  /* 0x000000400a067824 */ /* 0x000fca00078e0206 */
[----:B------:R-:W-:-:S05]  /*0260*/  LEA R6, R13, R6, 0x2 ;  /* 0x000000060d067211 */ /* 0x000fca00078e10ff */
[----:B--2---:R0:W-:Y:S01]  /*0270*/  @!P0 STS [R6], R5 ;  /* 0x0000000506008388 */ /* 0x0041e20000000800 */
[----:B------:R-:W-:Y:S06]  /*0280*/  BAR.SYNC.DEFER_BLOCKING 0x0 ;  /* 0x0000000000007b1d */ /* 0x000fec0000010000 */
[----:B------:R-:W-:Y:S05]  /*0290*/  @P1 EXIT ;  /* 0x000000000000194d */ /* 0x000fea0003800000 */
[----:B------:R-:W-:-:S04]  /*02a0*/  IADD3 R4, PT, PT, R10, -0x1, RZ ;  /* 0xffffffff0a047810 */ /* 0x000fc80007ffe0ff */
[----:B0-----:R-:W-:-:S04]  /*02b0*/  VIADDMNMX.U32 R5, R11, 0xffffffff, R4, !PT ;  /* 0xffffffff0b057846 */ /* 0x001fc80007800004 */
[----:B------:R-:W-:-:S04]  /*02c0*/  VIMNMX.U32 R5, PT, PT, R8, R5, !PT ;  /* 0x0000000508057248 */ /* 0x000fc80007fe0000 */
[----:B------:R-:W-:-:S13]  /*02d0*/  ISETP.GT.U32.AND P0, PT, R5, 0xd, PT ;  /* 0x0000000d0500780c */ /* 0x000fda0003f04070 */
[----:B------:R-:W-:Y:S05]  /*02e0*/  @P0 EXIT ;  /* 0x000000000000094d */ /* 0x000fea0003800000 */
[----:B------:R-:W0:Y:S01]  /*02f0*/  LDS R8, [R6+-0x4] ;  /* 0xfffffc0006087984 */ /* 0x000e220000000800 */
[----:B------:R-:W1:Y:S01]  /*0300*/  LDC.64 R4, c[0x0][0x388] ;  /* 0x0000e200ff047b82 */ /* 0x000e620000000a00 */
[----:B------:R-:W-:Y:S02]  /*0310*/  IMAD R3, R3, UR7, R2 ;  /* 0x0000000703037c24 */ /* 0x000fe4000f8e0202 */
[----:B------:R-:W2:Y:S02]  /*0320*/  LDS R7, [R6] ;  /* 0x0000000006077984 */ /* 0x000ea40000000800 */
[----:B------:R-:W-:Y:S02]  /*0330*/  IMAD R3, R3, UR7, R0 ;  /* 0x0000000703037c24 */ /* 0x000fe4000f8e0200 */
[----:B------:R-:W3:Y:S04]  /*0340*/  LDS R10, [R6+0x4] ;  /* 0x00000400060a7984 */ /* 0x000ee80000000800 */
[----:B------:R-:W4:Y:S04]  /*0350*/  LDS R12, [R6+-0x40] ;  /* 0xffffc000060c7984 */ /* 0x000f280000000800 */
[----:B------:R-:W5:Y:S04]  /*0360*/  LDS R14, [R6+0x40] ;  /* 0x00004000060e7984 */ /* 0x000f680000000800 */
[----:B------:R-:W5:Y:S04]  /*0370*/  LDS R16, [R6+-0x400] ;  /* 0xfffc000006107984 */ /* 0x000f680000000800 */
[----:B------:R-:W5:Y:S01]  /*0380*/  LDS R18, [R6+0x400] ;  /* 0x0004000006127984 */ /* 0x000f620000000800 */
[----:B-1----:R-:W-:-:S04]  /*0390*/  IMAD.WIDE.U32 R4, R3, 0x4, R4 ;  /* 0x0000000403047825 */ /* 0x002fc800078e0004 */
[----:B0-----:R-:W-:-:S04]  /*03a0*/  FMUL R8, R8, 0.10000000149011611938 ;  /* 0x3dcccccd08087820 */ /* 0x001fc80000400000 */
[----:B--2---:R-:W-:-:S04]  /*03b0*/  FFMA R7, R7, 0.5, R8 ;  /* 0x3f00000007077823 */ /* 0x004fc80000000008 */
[----:B---3--:R-:W-:-:S04]  /*03c0*/  FFMA R7, R10, 0.10000000149011611938, R7 ;  /* 0x3dcccccd0a077823 */ /* 0x008fc80000000007 */
[----:B----4-:R-:W-:-:S04]  /*03d0*/  FFMA R7, R12, 0.10000000149011611938, R7 ;  /* 0x3dcccccd0c077823 */ /* 0x010fc80000000007 */
[----:B-----5:R-:W-:-:S04]  /*03e0*/  FFMA R7, R14, 0.10000000149011611938, R7 ;  /* 0x3dcccccd0e077823 */ /* 0x020fc80000000007 */
[----:B------:R-:W-:-:S04]  /*03f0*/  FFMA R7, R16, 0.050000000745058059692, R7 ;  /* 0x3d4ccccd10077823 */ /* 0x000fc80000000007 */
[----:B------:R-:W-:-:S05]  /*0400*/  FFMA R7, R18, 0.050000000745058059692, R7 ;  /* 0x3d4ccccd12077823 */ /* 0x000fca0000000007 */
[----:B------:R-:W-:Y:S01]  /*0410*/  STG.E desc[UR8][R4.64], R7 ;  /* 0x0000000704007986 */ /* 0x000fe2000c101908 */
[----:B------:R-:W-:Y:S05]  /*0420*/  EXIT ;  /* 0x000000000000794d */ /* 0x000fea0003800000 */
.L_x_0:
[----:B------:R-:W-:-:S00]  /*0430*/  BRA `(.L_x_0) ;  /* 0xfffffffc00fc7947 */ /* 0x000fc0000383ffff */
[----:B------:R-:W-:-:S00]  /*0440*/  NOP ;  /* 0x0000000000007918 */ /* 0x000fc00000000000 */
        /* <DEDUP_REMOVED lines=11> */
.L_x_2:


//--------------------- .text._Z14stencil_kernelPfS_j --------------------------
	.section	.text._Z14stencil_kernelPfS_j,"ax",@progbits
	.align	128
        .global         _Z14stencil_kernelPfS_j
        .type           _Z14stencil_kernelPfS_j,@function
        .size           _Z14stencil_kernelPfS_j,(.L_x_3 - _Z14stencil_kernelPfS_j)
        .other          _Z14stencil_kernelPfS_j,@"STO_CUDA_ENTRY STV_DEFAULT"
_Z14stencil_kernelPfS_j:
.text._Z14stencil_kernelPfS_j:
[----:B------:R-:W-:Y:S01]  /*0000*/  LDC R1, c[0x0][0x37c] ;  /* 0x0000df00ff017b82 */ /* 0x000fe20000000800 */
[----:B------:R-:W0:Y:S07]  /*0010*/  S2R R4, SR_TID.Y ;  /* 0x0000000000047919 */ /* 0x000e2e0000002200 */
[----:B------:R-:W1:Y:S01]  /*0020*/  LDC R5, c[0x0][0x368] ;  /* 0x0000da00ff057b82 */ /* 0x000e620000000800 */
[----:B------:R-:W1:Y:S01]  /*0030*/  S2R R2, SR_TID.Z ;  /* 0x0000000000027919 */ /* 0x000e620000002300 */
[----:B------:R-:W2:Y:S06]  /*0040*/  S2R R6, SR_TID.X ;  /* 0x0000000000067919 */ /* 0x000eac0000002100 */
[----:B------:R-:W0:Y:S08]  /*0050*/  S2UR UR5, SR_CTAID.Y ;  /* 0x00000000000579c3 */ /* 0x000e300000002600 */
[----:B------:R-:W0:Y:S08]  /*0060*/  LDC R9, c[0x0][0x364] ;  /* 0x0000d900ff097b82 */ /* 0x000e300000000800 */
[----:B------:R-:W1:Y:S08]  /*0070*/  S2UR UR4, SR_CTAID.Z ;  /* 0x00000000000479c3 */ /* 0x000e700000002700 */
[----:B------:R-:W3:Y:S08]  /*0080*/  LDC R0, c[0x0][0x390] ;  /* 0x0000e400ff007b82 */ /* 0x000ef00000000800 */
[----:B------:R-:W2:Y:S01]  /*0090*/  S2UR UR6, SR_CTAID.X ;  /* 0x00000000000679c3 */ /* 0x000ea20000002500 */
[----:B0-----:R-:W-:-:S05]  /*00a0*/  IMAD R9, R9, UR5, R4 ;  /* 0x0000000509097c24 */ /* 0x001fca000f8e0204 */
[----:B------:R-:W-:Y:S02]  /*00b0*/  ISETP.NE.AND P0, PT, R9, RZ, PT ;  /* 0x000000ff0900720c */ /* 0x000fe40003f05270 */
[----:B------:R-:W2:Y:S01]  /*00c0*/  LDC R3, c[0x0][0x360] ;  /* 0x0000d800ff037b82 */ /* 0x000ea20000000800 */
[----:B-1----:R-:W-:-:S05]  /*00d0*/  IMAD R5, R5, UR4, R2 ;  /* 0x0000000405057c24 */ /* 0x002fca000f8e0202 */
[----:B------:R-:W-:Y:S02]  /*00e0*/  ISETP.EQ.OR P0, PT, R5, RZ, !P0 ;  /* 0x000000ff0500720c */ /* 0x000fe40004702670 */
[----:B---3--:R-:W-:-:S04]  /*00f0*/  IADD3 R2, PT, PT, R0, -0x1, RZ ;  /* 0xffffffff00027810 */ /* 0x008fc80007ffe0ff */
[----:B------:R-:W-:-:S04]  /*0100*/  ISETP.GE.U32.OR P0, PT, R5, R2, P0 ;  /* 0x000000020500720c */ /* 0x000fc80000706470 */
[----:B------:R-:W-:Y:S01]  /*0110*/  ISETP.GE.U32.OR P0, PT, R9, R2, P0 ;  /* 0x000000020900720c */ /* 0x000fe20000706470 */
[----:B--2---:R-:W-:-:S05]  /*0120*/  IMAD R4, R3, UR6, R6 ;  /* 0x0000000603047c24 */ /* 0x004fca000f8e0206 */
[----:B------:R-:W-:-:S04]  /*0130*/  ISETP.EQ.OR P0, PT, R4, RZ, P0 ;  /* 0x000000ff0400720c */ /* 0x000fc80000702670 */
[----:B------:R-:W-:-:S13]  /*0140*/  ISETP.GE.U32.OR P0, PT, R4, R2, P0 ;  /* 0x000000020400720c */ /* 0x000fda0000706470 */
[----:B------:R-:W-:Y:S05]  /*0150*/  @P0 EXIT ;  /* 0x000000000000094d */ /* 0x000fea0003800000 */
[----:B------:R-:W0:Y:S01]  /*0160*/  LDC.64 R2, c[0x0][0x380] ;  /* 0x0000e000ff027b82 */ /* 0x000e220000000a00 */
[-C--:B------:R-:W-:Y:S01]  /*0170*/  IMAD R15, R5, R0.reuse, RZ ;  /* 0x00000000050f7224 */ /* 0x080fe200078e02ff */
[----:B------:R-:W1:Y:S01]  /*0180*/  LDCU.64 UR4, c[0x0][0x358] ;  /* 0x00006b00ff0477ac */ /* 0x000e620008000a00 */
[CC--:B------:R-:W-:Y:S02]  /*0190*/  IMAD R7, R9.reuse, R0.reuse, R4 ;  /* 0x0000000009077224 */ /* 0x0c0fe400078e0204 */
[-C--:B------:R-:W-:Y:S02]  /*01a0*/  IMAD R9, R9, R0.reuse, -R0 ;  /* 0x0000000009097224 */ /* 0x080fe400078e0a00 */
[----:B------:R-:W-:-:S03]  /*01b0*/  IMAD R5, R15, R0, R7 ;  /* 0x000000000f057224 */ /* 0x000fc600078e0207 */
[----:B------:R-:W-:Y:S02]  /*01c0*/  IADD3 R6, PT, PT, R4, R9, RZ ;  /* 0x0000000904067210 */ /* 0x000fe40007ffe0ff */
[C---:B------:R-:W-:Y:S02]  /*01d0*/  IADD3 R11, PT, PT, R5.reuse, -0x1, RZ ;  /* 0xffffffff050b7810 */ /* 0x040fe40007ffe0ff */
[----:B------:R-:W-:Y:S01]  /*01e0*/  IADD3 R13, PT, PT, R5, 0x1, RZ ;  /* 0x00000001050d7810 */ /* 0x000fe20007ffe0ff */
[----:B------:R-:W-:Y:S02]  /*01f0*/  IMAD R17, R15, R0, R6 ;  /* 0x000000000f117224 */ /* 0x000fe400078e0206 */
[----:B0-----:R-:W-:-:S04]  /*0200*/  IMAD.WIDE.U32 R10, R11, 0x4, R2 ;  /* 0x000000040b0a7825 */ /* 0x001fc800078e0002 */
[--C-:B------:R-:W-:Y:S01]  /*0210*/  IMAD.WIDE.U32 R8, R5, 0x4, R2.reuse ;  /* 0x0000000405087825 */ /* 0x100fe200078e0002 */
[----:B-1----:R0:W2:Y:S03]  /*0220*/  LDG.E R4, desc[UR4][R10.64] ;  /* 0x000000040a047981 */ /* 0x0020a6000c1e1900 */
[--C-:B------:R-:W-:Y:S01]  /*0230*/  IMAD.WIDE.U32 R12, R13, 0x4, R2.reuse ;  /* 0x000000040d0c7825 */ /* 0x100fe200078e0002 */
[----:B------:R1:W3:Y:S01]  /*0240*/  LDG.E R6, desc[UR4][R8.64] ;  /* 0x0000000408067981 */ /* 0x0002e2000c1e1900 */
[----:B------:R-:W-:Y:S02]  /*0250*/  IADD3 R21, PT, PT, R15, -R0, RZ ;  /* 0x800000000f157210 */ /* 0x000fe40007ffe0ff */
[C---:B------:R-:W-:Y:S01]  /*0260*/  LEA R19, R0.reuse, R17, 0x1 ;  /* 0x0000001100137211 */ /* 0x040fe200078e08ff */
[----:B------:R-:W-:Y:S01]  /*0270*/  IMAD.WIDE.U32 R14, R17, 0x4, R2 ;  /* 0x00000004110e7825 */ /* 0x000fe200078e0002 */
[----:B------:R-:W4:Y:S01]  /*0280*/  LDG.E R13, desc[UR4][R12.64] ;  /* 0x000000040c0d7981 */ /* 0x000f22000c1e1900 */
[----:B------:R-:W-:-:S02]  /*0290*/  LEA R18, R0, R21, 0x1 ;  /* 0x0000001500127211 */ /* 0x000fc400078e08ff */
[-C--:B------:R-:W-:Y:S02]  /*02a0*/  IMAD R21, R21, R0.reuse, R7 ;  /* 0x0000000015157224 */ /* 0x080fe400078e0207 */
[----:B------:R-:W-:Y:S01]  /*02b0*/  IMAD.WIDE.U32 R16, R19, 0x4, R2 ;  /* 0x0000000413107825 */ /* 0x000fe200078e0002 */
[----:B------:R-:W5:Y:S03]  /*02c0*/  LDG.E R15, desc[UR4][R14.64] ;  /* 0x000000040e0f7981 */ /* 0x000f66000c1e1900 */
[----:B------:R-:W-:Y:S02]  /*02d0*/  IMAD R7, R18, R0, R7 ;  /* 0x0000000012077224 */ /* 0x000fe400078e0207 */
[--C-:B0-----:R-:W-:Y:S01]  /*02e0*/  IMAD.WIDE.U32 R10, R21, 0x4, R2.reuse ;  /* 0x00000004150a7825 */ /* 0x101fe200078e0002 */
[----:B------:R-:W5:Y:S03]  /*02f0*/  LDG.E R17, desc[UR4][R16.64] ;  /* 0x0000000410117981 */ /* 0x000f66000c1e1900 */
[----:B-1----:R-:W-:-:S02]  /*0300*/  IMAD.WIDE.U32 R8, R7, 0x4, R2 ;  /* 0x0000000407087825 */ /* 0x002fc400078e0002 */
[----:B------:R-:W5:Y:S01]  /*0310*/  LDG.E R11, desc[UR4][R10.64] ;  /* 0x000000040a0b7981 */ /* 0x000f62000c1e1900 */
[----:B------:R-:W0:Y:S03]  /*0320*/  LDC.64 R2, c[0x0][0x388] ;  /* 0x0000e200ff027b82 */ /* 0x000e260000000a00 */
[----:B------:R-:W5:Y:S01]  /*0330*/  LDG.E R9, desc[UR4][R8.64] ;  /* 0x0000000408097981 */ /* 0x000f62000c1e1900 */
[----:B0-----:R-:W-:-:S04]  /*0340*/  IMAD.WIDE.U32 R2, R5, 0x4, R2 ;  /* 0x0000000405027825 */ /* 0x001fc800078e0002 */
[----:B--2---:R-:W-:-:S04]  /*0350*/  FMUL R7, R4, 0.10000000149011611938 ;  /* 0x3dcccccd04077820 */ /* 0x004fc80000400000 */
[----:B---3--:R-:W-:-:S04]  /*0360*/  FFMA R6, R6, 0.5, R7 ;  /* 0x3f00000006067823 */ /* 0x008fc80000000007 */
[----:B----4-:R-:W-:-:S04]  /*0370*/  FFMA R6, R13, 0.10000000149011611938, R6 ;  /* 0x3dcccccd0d067823 */ /* 0x010fc80000000006 */
[----:B-----5:R-:W-:-:S04]  /*0380*/  FFMA R6, R15, 0.10000000149011611938, R6 ;  /* 0x3dcccccd0f067823 */ /* 0x020fc80000000006 */
[----:B------:R-:W-:-:S04]  /*0390*/  FFMA R6, R17, 0.10000000149011611938, R6 ;  /* 0x3dcccccd11067823 */ /* 0x000fc80000000006 */
[----:B------:R-:W-:-:S04]  /*03a0*/  FFMA R6, R11, 0.050000000745058059692, R6 ;  /* 0x3d4ccccd0b067823 */ /* 0x000fc80000000006 */
[----:B------:R-:W-:-:S05]  /*03b0*/  FFMA R5, R9, 0.050000000745058059692, R6 ;  /* 0x3d4ccccd09057823 */ /* 0x000fca0000000006 */
[----:B------:R-:W-:Y:S01]  /*03c0*/  STG.E desc[UR4][R2.64], R5 ;  /* 0x0000000502007986 */ /* 0x000fe2000c101904 */
[----:B------:R-:W-:Y:S05]  /*03d0*/  EXIT ;  /* 0x000000000000794d */ /* 0x000fea0003800000 */
.L_x_1:
        /* <DEDUP_REMOVED lines=10> */
.L_x_3:


//--------------------- .nv.shared._Z20stencil_kernel_tiledPfS_j --------------------------
	.section	.nv.shared._Z20stencil_kernel_tiledPfS_j,"aw",@nobits
	.sectionflags	@""
	.align	4
.nv.shared._Z20stencil_kernel_tiledPfS_j:
	.zero		17408


//--------------------- .nv.shared.reserved.0     --------------------------
	.section	.nv.shared.reserved.0,"aw",@nobits
	.weak		__nv_reservedSMEM_offset_0_alias
	.size		__nv_reservedSMEM_offset_0_alias, 0, 64
	.other		__nv_reservedSMEM_offset_0_alias,@"STO_CUDA_RESERVED_SHARED STV_DEFAULT"
__nv_reservedSMEM_offset_0_alias:
	.zero		0
	.zero		64


//--------------------- .nv.constant0._Z20stencil_kernel_tiledPfS_j --------------------------
	.section	.nv.constant0._Z20stencil_kernel_tiledPfS_j,"a",@progbits
	.sectionflags	@""
	.align	4
.nv.constant0._Z20stencil_kernel_tiledPfS_j:
	.zero		916


//--------------------- .nv.constant0._Z14stencil_kernelPfS_j --------------------------
	.section	.nv.constant0._Z14stencil_kernelPfS_j,"a",@progbits
	.sectionflags	@""
	.align	4
.nv.constant0._Z14stencil_kernelPfS_j:
	.zero		916


//--------------------- SYMBOLS --------------------------

	.type		.nv.reservedSmem.offset0,@object
	.size		.nv.reservedSmem.offset0,0x4
	.type		.nv.reservedSmem.cap,@object
	.size		.nv.reservedSmem.cap,0x4
